//
// Generated by NVIDIA NVVM Compiler
//
// Compiler Build ID: CL-36424714
// Cuda compilation tools, release 13.0, V13.0.88
// Based on NVVM 20.0.0
//

.version 9.0
.target sm_100
.address_size 64

	// .globl	_Z8swap_gpuPiS_

.visible .entry _Z8swap_gpuPiS_(
	.param .u64 .ptr .align 1 _Z8swap_gpuPiS__param_0,
	.param .u64 .ptr .align 1 _Z8swap_gpuPiS__param_1
)
{
	.reg .b32 	%r<3>;
	.reg .b64 	%rd<5>;

	ld.param.u64 	%rd1, [_Z8swap_gpuPiS__param_0];
	ld.param.u64 	%rd2, [_Z8swap_gpuPiS__param_1];
	cvta.to.global.u64 	%rd3, %rd2;
	cvta.to.global.u64 	%rd4, %rd1;
	ld.global.u32 	%r1, [%rd4];
	ld.global.u32 	%r2, [%rd3];
	st.global.u32 	[%rd4], %r2;
	st.global.u32 	[%rd3], %r1;
	ret;

}


// ===== COMPILED SASS (sm_100) =====

	.target	sm_100

	.elftype	@"ET_EXEC"


//--------------------- .note.nv.tkinfo           --------------------------
	.section	.note.nv.tkinfo,"",@"SHT_NOTE"
	.sectionflags	@"SHF_NOTE_NV_TKINFO"
	.tkinfo
        /*0018*/ 	.word	0x00000002
        /*0030*/ 	.string	""
        /*0030*/ 	.string	"ptxas"
        /*0030*/ 	.string	"Cuda compilation tools, release 13.0, V13.0.88"
        /*0030*/ 	.string	"Build cuda_13.0.r13.0/compiler.36424714_0"
        /*0030*/ 	.string	"-arch sm_100 -m 64 "



//--------------------- .note.nv.cuinfo           --------------------------
	.section	.note.nv.cuinfo,"",@"SHT_NOTE"
	.sectionflags	@"SHF_NOTE_NV_CUINFO"
        /*0018*/ 	.short	0x0002
        /*001a*/ 	.short	0x0064
        /*001c*/ 	.short	0x0082
	.zero		2


//--------------------- .nv.info                  --------------------------
	.section	.nv.info,"",@"SHT_CUDA_INFO"
	.align	4


	//----- nvinfo : EIATTR_REGCOUNT
	.align		4
        /*0000*/ 	.byte	0x04, 0x2f
        /*0002*/ 	.short	(.L_1 - .L_0)
	.align		4
.L_0:
        /*0004*/ 	.word	index@(_Z8swap_gpuPiS_)
        /*0008*/ 	.word	0x0000000c


	//----- nvinfo : EIATTR_FRAME_SIZE
	.align		4
.L_1:
        /*000c*/ 	.byte	0x04, 0x11
        /*000e*/ 	.short	(.L_3 - .L_2)
	.align		4
.L_2:
        /*0010*/ 	.word	index@(_Z8swap_gpuPiS_)
        /*0014*/ 	.word	0x00000000


	//----- nvinfo : EIATTR_MIN_STACK_SIZE
	.align		4
.L_3:
        /*0018*/ 	.byte	0x04, 0x12
        /*001a*/ 	.short	(.L_5 - .L_4)
	.align		4
.L_4:
        /*001c*/ 	.word	index@(_Z8swap_gpuPiS_)
        /*0020*/ 	.word	0x00000000
.L_5:


//--------------------- .nv.compat                --------------------------
	.section	.nv.compat,"",@"SHT_CUDA_COMPAT_INFO"
	.align	4
        /*0000*/ 	.byte	0x02, 0x09, 0x00, 0x00, 0x02, 0x02, 0x01, 0x00, 0x02, 0x05, 0x05, 0x00, 0x03, 0x07, 0x01, 0x01
        /*0010*/ 	.byte	0x02, 0x03, 0x00, 0x00, 0x02, 0x06, 0x01, 0x00, 0x04, 0x0b, 0x08, 0x00, 0x09, 0x00, 0x00, 0x00
        /*0020*/ 	.byte	0x00, 0x00, 0x00, 0x00


//--------------------- .nv.info._Z8swap_gpuPiS_  --------------------------
	.section	.nv.info._Z8swap_gpuPiS_,"",@"SHT_CUDA_INFO"
	.sectionflags	@""
	.align	4


	//----- nvinfo : EIATTR_CUDA_API_VERSION
	.align		4
        /*0000*/ 	.byte	0x04, 0x37
        /*0002*/ 	.short	(.L_7 - .L_6)
.L_6:
        /*0004*/ 	.word	0x00000082


	//----- nvinfo : EIATTR_KPARAM_INFO
	.align		4
.L_7:
        /*0008*/ 	.byte	0x04, 0x17
        /*000a*/ 	.short	(.L_9 - .L_8)
.L_8:
        /*000c*/ 	.word	0x00000000
        /*0010*/ 	.short	0x0001
        /*0012*/ 	.short	0x0008
        /*0014*/ 	.byte	0x00, 0xf5, 0x21, 0x00


	//----- nvinfo : EIATTR_KPARAM_INFO
	.align		4
.L_9:
        /*0018*/ 	.byte	0x04, 0x17
        /*001a*/ 	.short	(.L_11 - .L_10)
.L_10:
        /*001c*/ 	.word	0x00000000
        /*0020*/ 	.short	0x0000
        /*0022*/ 	.short	0x0000
        /*0024*/ 	.byte	0x00, 0xf5, 0x21, 0x00


	//----- nvinfo : EIATTR_SPARSE_MMA_MASK
	.align		4
.L_11:
        /*0028*/ 	.byte	0x03, 0x50
        /*002a*/ 	.short	0x0000


	//----- nvinfo : EIATTR_MAXREG_COUNT
	.align		4
        /*002c*/ 	.byte	0x03, 0x1b
        /*002e*/ 	.short	0x00ff


	//----- nvinfo : EIATTR_MERCURY_ISA_VERSION
	.align		4
        /*0030*/ 	.byte	0x03, 0x5f
        /*0032*/ 	.short	0x0101


	//----- nvinfo : EIATTR_VRC_CTA_INIT_COUNT
	.align		4
        /*0034*/ 	.byte	0x02, 0x4a
	.zero		1
	.zero		1


	//----- nvinfo : EIATTR_EXIT_INSTR_OFFSETS
	.align		4
        /*0038*/ 	.byte	0x04, 0x1c
        /*003a*/ 	.short	(.L_13 - .L_12)


	//   ....[0]....
.L_12:
        /*003c*/ 	.word	0x00000080


	//----- nvinfo : EIATTR_CBANK_PARAM_SIZE
	.align		4
.L_13:
        /*0040*/ 	.byte	0x03, 0x19
        /*0042*/ 	.short	0x0010


	//----- nvinfo : EIATTR_PARAM_CBANK
	.align		4
        /*0044*/ 	.byte	0x04, 0x0a
        /*0046*/ 	.short	(.L_15 - .L_14)
	.align		4
.L_14:
        /*0048*/ 	.word	index@(.nv.constant0._Z8swap_gpuPiS_)
        /*004c*/ 	.short	0x0380
        /*004e*/ 	.short	0x0010


	//----- nvinfo : EIATTR_SW_WAR
	.align		4
.L_15:
        /*0050*/ 	.byte	0x04, 0x36
        /*0052*/ 	.short	(.L_17 - .L_16)
.L_16:
        /*0054*/ 	.word	0x00000008
.L_17:


//--------------------- .nv.callgraph             --------------------------
	.section	.nv.callgraph,"",@"SHT_CUDA_CALLGRAPH"
	.align	4
	.sectionentsize	8
	.align		4
        /*0000*/ 	.word	0x00000000
	.align		4
        /*0004*/ 	.word	0xffffffff
	.align		4
        /*0008*/ 	.word	0x00000000
	.align		4
        /*000c*/ 	.word	0xfffffffe
	.align		4
        /*0010*/ 	.word	0x00000000
	.align		4
        /*0014*/ 	.word	0xfffffffd
	.align		4
        /*0018*/ 	.word	0x00000000
	.align		4
        /*001c*/ 	.word	0xfffffffc


//--------------------- .text._Z8swap_gpuPiS_     --------------------------
	.section	.text._Z8swap_gpuPiS_,"ax",@progbits
	.align	128
        .global         _Z8swap_gpuPiS_
        .type           _Z8swap_gpuPiS_,@function
        .size           _Z8swap_gpuPiS_,(.L_x_1 - _Z8swap_gpuPiS_)
        .other          _Z8swap_gpuPiS_,@"STO_CUDA_ENTRY STV_DEFAULT"
_Z8swap_gpuPiS_:
.text._Z8swap_gpuPiS_:
[----:B------:R-:W-:Y:S08]  /*0000*/  LDC R1, c[0x0][0x37c] ;  /* 0x0000df00ff017b82 */ /* 0x000ff00000000800 */
[----:B------:R-:W0:Y:S01]  /*0010*/  LDC.64 R4, c[0x0][0x388] ;  /* 0x0000e200ff047b82 */ /* 0x000e220000000a00 */
[----:B------:R-:W0:Y:S07]  /*0020*/  LDCU.64 UR4, c[0x0][0x358] ;  /* 0x00006b00ff0477ac */ /* 0x000e2e0008000a00 */
[----:B------:R-:W1:Y:S01]  /*0030*/  LDC.64 R2, c[0x0][0x380] ;  /* 0x0000e000ff027b82 */ /* 0x000e620000000a00 */
[----:B0-----:R-:W2:Y:S04]  /*0040*/  LDG.E R9, desc[UR4][R4.64] ;  /* 0x0000000404097981 */ /* 0x001ea8000c1e1900 */
[----:B-1----:R-:W3:Y:S04]  /*0050*/  LDG.E R7, desc[UR4][R2.64] ;  /* 0x0000000402077981 */ /* 0x002ee8000c1e1900 */
[----:B--2---:R-:W-:Y:S04]  /*0060*/  STG.E desc[UR4][R2.64], R9 ;  /* 0x0000000902007986 */ /* 0x004fe8000c101904 */
[----:B---3--:R-:W-:Y:S01]  /*0070*/  STG.E desc[UR4][R4.64], R7 ;  /* 0x0000000704007986 */ /* 0x008fe2000c101904 */
[----:B------:R-:W-:Y:S05]  /*0080*/  EXIT ;  /* 0x000000000000794d */ /* 0x000fea0003800000 */
.L_x_0:
[----:B------:R-:W-:-:S00]  /*0090*/  BRA `(.L_x_0) ;  /* 0xfffffffc00fc7947 */ /* 0x000fc0000383ffff */
[----:B------:R-:W-:-:S00]  /*00a0*/  NOP ;  /* 0x0000000000007918 */ /* 0x000fc00000000000 */
        /* <DEDUP_REMOVED lines=13> */
.L_x_1:


//--------------------- .nv.shared.reserved.0     --------------------------
	.section	.nv.shared.reserved.0,"aw",@nobits
	.weak		__nv_reservedSMEM_offset_0_alias
	.size		__nv_reservedSMEM_offset_0_alias, 0, 64
	.other		__nv_reservedSMEM_offset_0_alias,@"STO_CUDA_RESERVED_SHARED STV_DEFAULT"
__nv_reservedSMEM_offset_0_alias:
	.zero		0
	.zero		64


//--------------------- .nv.constant0._Z8swap_gpuPiS_ --------------------------
	.section	.nv.constant0._Z8swap_gpuPiS_,"a",@progbits
	.sectionflags	@""
	.align	4
.nv.constant0._Z8swap_gpuPiS_:
	.zero		912


//--------------------- SYMBOLS --------------------------

	.type		.nv.reservedSmem.offset0,@object
	.size		.nv.reservedSmem.offset0,0x4
